	.headerflags	@"EF_CUDA_TEXMODE_UNIFIED EF_CUDA_64BIT_ADDRESS EF_CUDA_ACCELERATORS EF_CUDA_SM90 EF_CUDA_VIRTUAL_SM(EF_CUDA_SM90)"
	.elftype	@"ET_EXEC"


//--------------------- .nv.info                  --------------------------
	.section	.nv.info,"",@"SHT_CUDA_INFO"
	.align	4


	//----- nvinfo : EIATTR_REGCOUNT
	.align		4
        /*0000*/ 	.byte	0x04, 0x2f
        /*0002*/ 	.short	(.L_1 - .L_0)
	.align		4
.L_0:
        /*0004*/ 	.word	index@(triton_poi_fused_convolution_20)
        /*0008*/ 	.word	0x0000000c


	//----- nvinfo : EIATTR_MIN_STACK_SIZE
	.align		4
.L_1:
        /*000c*/ 	.byte	0x04, 0x12
        /*000e*/ 	.short	(.L_3 - .L_2)
	.align		4
.L_2:
        /*0010*/ 	.word	index@(triton_poi_fused_convolution_20)
        /*0014*/ 	.word	0x00000000


	//----- nvinfo : EIATTR_FRAME_SIZE
	.align		4
.L_3:
        /*0018*/ 	.byte	0x04, 0x11
        /*001a*/ 	.short	(.L_5 - .L_4)
	.align		4
.L_4:
        /*001c*/ 	.word	index@(triton_poi_fused_convolution_20)
        /*0020*/ 	.word	0x00000000


	//----- nvinfo : EIATTR_MIN_STACK_SIZE
	.align		4
.L_5:
        /*0024*/ 	.byte	0x04, 0x12
        /*0026*/ 	.short	(.L_7 - .L_6)
	.align		4
.L_6:
        /*0028*/ 	.word	index@(triton_poi_fused_convolution_20)
        /*002c*/ 	.word	0x00000000
.L_7:


//--------------------- .nv.info.triton_poi_fused_convolution_20 --------------------------
	.section	.nv.info.triton_poi_fused_convolution_20,"",@"SHT_CUDA_INFO"
	.sectionflags	@""
	.align	4


	//----- nvinfo : EIATTR_CUDA_API_VERSION
	.align		4
        /*0000*/ 	.byte	0x04, 0x37
        /*0002*/ 	.short	(.L_9 - .L_8)
.L_8:
        /*0004*/ 	.word	0x0000007c


	//----- nvinfo : EIATTR_KPARAM_INFO
	.align		4
.L_9:
        /*0008*/ 	.byte	0x04, 0x17
        /*000a*/ 	.short	(.L_11 - .L_10)
.L_10:
        /*000c*/ 	.word	0x00000000
        /*0010*/ 	.short	0x0002
        /*0012*/ 	.short	0x0010
        /*0014*/ 	.byte	0x00, 0xf0, 0x11, 0x00


	//----- nvinfo : EIATTR_KPARAM_INFO
	.align		4
.L_11:
        /*0018*/ 	.byte	0x04, 0x17
        /*001a*/ 	.short	(.L_13 - .L_12)
.L_12:
        /*001c*/ 	.word	0x00000000
        /*0020*/ 	.short	0x0001
        /*0022*/ 	.short	0x0008
        /*0024*/ 	.byte	0x00, 0xf4, 0x21, 0x00


	//----- nvinfo : EIATTR_KPARAM_INFO
	.align		4
.L_13:
        /*0028*/ 	.byte	0x04, 0x17
        /*002a*/ 	.short	(.L_15 - .L_14)
.L_14:
        /*002c*/ 	.word	0x00000000
        /*0030*/ 	.short	0x0000
        /*0032*/ 	.short	0x0000
        /*0034*/ 	.byte	0x00, 0xf4, 0x21, 0x00


	//----- nvinfo : EIATTR_SPARSE_MMA_MASK
	.align		4
.L_15:
        /*0038*/ 	.byte	0x03, 0x50
        /*003a*/ 	.short	0x0000


	//----- nvinfo : EIATTR_MAXREG_COUNT
	.align		4
        /*003c*/ 	.byte	0x03, 0x1b
        /*003e*/ 	.short	0x00ff


	//----- nvinfo : EIATTR_EXIT_INSTR_OFFSETS
	.align		4
        /*0040*/ 	.byte	0x04, 0x1c
        /*0042*/ 	.short	(.L_17 - .L_16)


	//   ....[0]....
.L_16:
        /*0044*/ 	.word	0x00000160


	//   ....[1]....
        /*0048*/ 	.word	0x00000180


	//----- nvinfo : EIATTR_REQNTID
	.align		4
.L_17:
        /*004c*/ 	.byte	0x04, 0x10
        /*004e*/ 	.short	(.L_19 - .L_18)
.L_18:
        /*0050*/ 	.word	0x00000080
        /*0054*/ 	.word	0x00000001
        /*0058*/ 	.word	0x00000001


	//----- nvinfo : EIATTR_CBANK_PARAM_SIZE
	.align		4
.L_19:
        /*005c*/ 	.byte	0x03, 0x19
        /*005e*/ 	.short	0x0014


	//----- nvinfo : EIATTR_PARAM_CBANK
	.align		4
        /*0060*/ 	.byte	0x04, 0x0a
        /*0062*/ 	.short	(.L_21 - .L_20)
	.align		4
.L_20:
        /*0064*/ 	.word	index@(.nv.constant0.triton_poi_fused_convolution_20)
        /*0068*/ 	.short	0x0210
        /*006a*/ 	.short	0x0014


	//----- nvinfo : EIATTR_SW_WAR
	.align		4
.L_21:
        /*006c*/ 	.byte	0x04, 0x36
        /*006e*/ 	.short	(.L_23 - .L_22)
.L_22:
        /*0070*/ 	.word	0x00000008
.L_23:


//--------------------- .nv.callgraph             --------------------------
	.section	.nv.callgraph,"",@"SHT_CUDA_CALLGRAPH"
	.align	4
	.sectionentsize	8
	.align		4
        /*0000*/ 	.word	0x00000000
	.align		4
        /*0004*/ 	.word	0xffffffff
	.align		4
        /*0008*/ 	.word	0x00000000
	.align		4
        /*000c*/ 	.word	0xfffffffe
	.align		4
        /*0010*/ 	.word	0x00000000
	.align		4
        /*0014*/ 	.word	0xfffffffd
	.align		4
        /*0018*/ 	.word	0x00000000
	.align		4
        /*001c*/ 	.word	0xfffffffc


//--------------------- .text.triton_poi_fused_convolution_20 --------------------------
	.section	.text.triton_poi_fused_convolution_20,"ax",@progbits
	.align	128
        .global         triton_poi_fused_convolution_20
        .type           triton_poi_fused_convolution_20,@function
        .size           triton_poi_fused_convolution_20,(.L_x_1 - triton_poi_fused_convolution_20)
        .other          triton_poi_fused_convolution_20,@"STO_CUDA_ENTRY STV_DEFAULT"
triton_poi_fused_convolution_20:
.text.triton_poi_fused_convolution_20:
[----:B------:R-:W0:Y:S02]  /*0000*/  LDC R1, c[0x0][0x28] ;  /* 0x00000a00ff017b82 */ /* 0x000e240000000800 */
[----:B------:R-:W1:Y:S01]  /*0010*/  S2R R0, SR_TID.X ;  /* 0x0000000000007919 */ /* 0x000e620000002100 */
[----:B------:R-:W2:Y:S01]  /*0020*/  LDC.64 R2, c[0x0][0x210] ;  /* 0x00008400ff027b82 */ /* 0x000ea20000000a00 */
[----:B------:R-:W-:Y:S01]  /*0030*/  ULDC.64 UR4, c[0x0][0x208] ;  /* 0x0000820000047ab9 */ /* 0x000fe20000000a00 */
[----:B------:R-:W3:Y:S06]  /*0040*/  S2R R7, SR_CTAID.X ;  /* 0x0000000000077919 */ /* 0x000eec0000002500 */
[----:B------:R-:W4:Y:S01]  /*0050*/  LDC.64 R4, c[0x0][0x218] ;  /* 0x00008600ff047b82 */ /* 0x000f220000000a00 */
[----:B-1----:R-:W-:-:S04]  /*0060*/  SHF.L.U32 R0, R0, 0x1, RZ ;  /* 0x0000000100007819 */ /* 0x002fc800000006ff */
[----:B------:R-:W-:-:S04]  /*0070*/  LOP3.LUT R0, R0, 0xfe, RZ, 0xc0, !PT ;  /* 0x000000fe00007812 */ /* 0x000fc800078ec0ff */
[----:B---3--:R-:W-:-:S04]  /*0080*/  LEA R7, R7, R0, 0x8 ;  /* 0x0000000007077211 */ /* 0x008fc800078e40ff */
[C---:B------:R-:W-:Y:S01]  /*0090*/  ISETP.GE.AND P0, PT, R7.reuse, 0x180, PT ;  /* 0x000001800700780c */ /* 0x040fe20003f06270 */
[----:B------:R-:W-:-:S04]  /*00a0*/  IMAD.HI R0, R7, 0x2aaaaaab, RZ ;  /* 0x2aaaaaab07007827 */ /* 0x000fc800078e02ff */
[----:B--2---:R-:W-:Y:S01]  /*00b0*/  IMAD.WIDE R2, R7, 0x4, R2 ;  /* 0x0000000407027825 */ /* 0x004fe200078e0202 */
[----:B------:R-:W-:-:S04]  /*00c0*/  SHF.R.U32.HI R9, RZ, 0x1f, R0 ;  /* 0x0000001fff097819 */ /* 0x000fc80000011600 */
[----:B------:R-:W-:-:S05]  /*00d0*/  LEA.HI R0, R0, R9, RZ, 0x1c ;  /* 0x0000000900007211 */ /* 0x000fca00078fe0ff */
[----:B------:R-:W-:Y:S01]  /*00e0*/  IMAD R9, R0, -0x60, R7 ;  /* 0xffffffa000097824 */ /* 0x000fe200078e0207 */
[----:B------:R-:W-:-:S03]  /*00f0*/  CS2R R6, SRZ ;  /* 0x0000000000067805 */ /* 0x000fc6000001ff00 */
[----:B----4-:R-:W-:Y:S01]  /*0100*/  IMAD.WIDE R4, R9, 0x4, R4 ;  /* 0x0000000409047825 */ /* 0x010fe200078e0204 */
[----:B------:R-:W-:Y:S02]  /*0110*/  CS2R R8, SRZ ;  /* 0x0000000000087805 */ /* 0x000fe4000001ff00 */
[----:B------:R-:W2:Y:S04]  /*0120*/  @!P0 LDG.E.64 R6, desc[UR4][R2.64] ;  /* 0x0000000402068981 */ /* 0x000ea8000c1e1b00 */
[----:B------:R-:W2:Y:S02]  /*0130*/  @!P0 LDG.E.EL.64 R8, desc[UR4][R4.64] ;  /* 0x0000000404088981 */ /* 0x000ea4000c2e1b00 */
[----:B--2---:R-:W-:Y:S01]  /*0140*/  FADD R6, R8, R6 ;  /* 0x0000000608067221 */ /* 0x004fe20000000000 */
[----:B------:R-:W-:Y:S01]  /*0150*/  FADD R7, R9, R7 ;  /* 0x0000000709077221 */ /* 0x000fe20000000000 */
[----:B------:R-:W-:Y:S06]  /*0160*/  @P0 EXIT ;  /* 0x000000000000094d */ /* 0x000fec0003800000 */
[----:B------:R-:W-:Y:S01]  /*0170*/  STG.E.64 desc[UR4][R2.64], R6 ;  /* 0x0000000602007986 */ /* 0x000fe2000c101b04 */
[----:B------:R-:W-:Y:S05]  /*0180*/  EXIT ;  /* 0x000000000000794d */ /* 0x000fea0003800000 */
.L_x_0:
[----:B------:R-:W-:-:S00]  /*0190*/  BRA `(.L_x_0) ;  /* 0xfffffffc00fc7947 */ /* 0x000fc0000383ffff */
[----:B------:R-:W-:-:S00]  /*01a0*/  NOP ;  /* 0x0000000000007918 */ /* 0x000fc00000000000 */
        /* <DEDUP_REMOVED lines=13> */
.L_x_1:


//--------------------- .nv.constant0.triton_poi_fused_convolution_20 --------------------------
	.section	.nv.constant0.triton_poi_fused_convolution_20,"a",@progbits
	.sectionflags	@""
	.align	4
.nv.constant0.triton_poi_fused_convolution_20:
	.zero		548
